//
// Generated by NVIDIA NVVM Compiler
//
// Compiler Build ID: CL-36424714
// Cuda compilation tools, release 13.0, V13.0.88
// Based on NVVM 20.0.0
//

.version 9.0
.target sm_100
.address_size 64

	// .globl	_Z19call_device_functorI11TestFunctorEvT_
.extern .func  (.param .b32 func_retval0) vprintf
(
	.param .b64 vprintf_param_0,
	.param .b64 vprintf_param_1
)
;
.global .align 1 .b8 $str$2[4] = {37, 100, 10};

.visible .entry _Z19call_device_functorI11TestFunctorEvT_(
	.param .align 8 .b8 _Z19call_device_functorI11TestFunctorEvT__param_0[16]
)
{
	.local .align 8 .b8 	__local_depot0[8];
	.reg .b64 	%SP;
	.reg .b64 	%SPL;
	.reg .b32 	%r<4>;
	.reg .b64 	%rd<5>;

	mov.u64 	%SPL, __local_depot0;
	cvta.local.u64 	%SP, %SPL;
	ld.param.u32 	%r1, [_Z19call_device_functorI11TestFunctorEvT__param_0];
	add.u64 	%rd1, %SP, 0;
	add.u64 	%rd2, %SPL, 0;
	st.local.u32 	[%rd2], %r1;
	mov.u64 	%rd3, $str$2;
	cvta.global.u64 	%rd4, %rd3;
	{ // callseq 0, 0
	.param .b64 param0;
	st.param.b64 	[param0], %rd4;
	.param .b64 param1;
	st.param.b64 	[param1], %rd1;
	.param .b32 retval0;
	call.uni (retval0), 
	vprintf, 
	(
	param0, 
	param1
	);
	ld.param.b32 	%r2, [retval0];
	} // callseq 0
	ret;

}


// ===== COMPILED SASS (sm_100) =====

	.target	sm_100

	.elftype	@"ET_EXEC"


//--------------------- .note.nv.tkinfo           --------------------------
	.section	.note.nv.tkinfo,"",@"SHT_NOTE"
	.sectionflags	@"SHF_NOTE_NV_TKINFO"
	.tkinfo
        /*0018*/ 	.word	0x00000002
        /*0030*/ 	.string	""
        /*0030*/ 	.string	"ptxas"
        /*0030*/ 	.string	"Cuda compilation tools, release 13.0, V13.0.88"
        /*0030*/ 	.string	"Build cuda_13.0.r13.0/compiler.36424714_0"
        /*0030*/ 	.string	"-arch sm_100 -m 64 "



//--------------------- .note.nv.cuinfo           --------------------------
	.section	.note.nv.cuinfo,"",@"SHT_NOTE"
	.sectionflags	@"SHF_NOTE_NV_CUINFO"
        /*0018*/ 	.short	0x0002
        /*001a*/ 	.short	0x0064
        /*001c*/ 	.short	0x0082
	.zero		2


//--------------------- .nv.info                  --------------------------
	.section	.nv.info,"",@"SHT_CUDA_INFO"
	.align	4


	//----- nvinfo : EIATTR_REGCOUNT
	.align		4
        /*0000*/ 	.byte	0x04, 0x2f
        /*0002*/ 	.short	(.L_2 - .L_1)
	.align		4
.L_1:
        /*0004*/ 	.word	index@(_Z19call_device_functorI11TestFunctorEvT_)
        /*0008*/ 	.word	0x00000018


	//----- nvinfo : EIATTR_FRAME_SIZE
	.align		4
.L_2:
        /*000c*/ 	.byte	0x04, 0x11
        /*000e*/ 	.short	(.L_4 - .L_3)
	.align		4
.L_3:
        /*0010*/ 	.word	index@(_Z19call_device_functorI11TestFunctorEvT_)
        /*0014*/ 	.word	0x00000008


	//----- nvinfo : EIATTR_MIN_STACK_SIZE
	.align		4
.L_4:
        /*0018*/ 	.byte	0x04, 0x12
        /*001a*/ 	.short	(.L_6 - .L_5)
	.align		4
.L_5:
        /*001c*/ 	.word	index@(_Z19call_device_functorI11TestFunctorEvT_)
        /*0020*/ 	.word	0x00000008
.L_6:


//--------------------- .nv.compat                --------------------------
	.section	.nv.compat,"",@"SHT_CUDA_COMPAT_INFO"
	.align	4
        /*0000*/ 	.byte	0x02, 0x09, 0x00, 0x00, 0x02, 0x02, 0x01, 0x00, 0x02, 0x05, 0x05, 0x00, 0x03, 0x07, 0x01, 0x01
        /*0010*/ 	.byte	0x02, 0x03, 0x00, 0x00, 0x02, 0x06, 0x01, 0x00, 0x04, 0x0b, 0x08, 0x00, 0x09, 0x00, 0x00, 0x00
        /*0020*/ 	.byte	0x00, 0x00, 0x00, 0x00


//--------------------- .nv.info._Z19call_device_functorI11TestFunctorEvT_ --------------------------
	.section	.nv.info._Z19call_device_functorI11TestFunctorEvT_,"",@"SHT_CUDA_INFO"
	.sectionflags	@""
	.align	4


	//----- nvinfo : EIATTR_CUDA_API_VERSION
	.align		4
        /*0000*/ 	.byte	0x04, 0x37
        /*0002*/ 	.short	(.L_8 - .L_7)
.L_7:
        /*0004*/ 	.word	0x00000082


	//----- nvinfo : EIATTR_KPARAM_INFO
	.align		4
.L_8:
        /*0008*/ 	.byte	0x04, 0x17
        /*000a*/ 	.short	(.L_10 - .L_9)
.L_9:
        /*000c*/ 	.word	0x00000000
        /*0010*/ 	.short	0x0000
        /*0012*/ 	.short	0x0000
        /*0014*/ 	.byte	0x00, 0xf0, 0x41, 0x00


	//----- nvinfo : EIATTR_SPARSE_MMA_MASK
	.align		4
.L_10:
        /*0018*/ 	.byte	0x03, 0x50
        /*001a*/ 	.short	0x0000


	//----- nvinfo : EIATTR_MAXREG_COUNT
	.align		4
        /*001c*/ 	.byte	0x03, 0x1b
        /*001e*/ 	.short	0x00ff


	//----- nvinfo : EIATTR_EXTERNS
	.align		4
        /*0020*/ 	.byte	0x04, 0x0f
        /*0022*/ 	.short	(.L_12 - .L_11)


	//   ....[0]....
	.align		4
.L_11:
        /*0024*/ 	.word	index@(vprintf)


	//----- nvinfo : EIATTR_MERCURY_ISA_VERSION
	.align		4
.L_12:
        /*0028*/ 	.byte	0x03, 0x5f
        /*002a*/ 	.short	0x0101


	//----- nvinfo : EIATTR_VRC_CTA_INIT_COUNT
	.align		4
        /*002c*/ 	.byte	0x02, 0x4a
	.zero		1
	.zero		1


	//----- nvinfo : EIATTR_SYSCALL_OFFSETS
	.align		4
        /*0030*/ 	.byte	0x04, 0x46
        /*0032*/ 	.short	(.L_14 - .L_13)


	//   ....[0]....
.L_13:
        /*0034*/ 	.word	0x000000e0


	//----- nvinfo : EIATTR_EXIT_INSTR_OFFSETS
	.align		4
.L_14:
        /*0038*/ 	.byte	0x04, 0x1c
        /*003a*/ 	.short	(.L_16 - .L_15)


	//   ....[0]....
.L_15:
        /*003c*/ 	.word	0x000000f0


	//----- nvinfo : EIATTR_CBANK_PARAM_SIZE
	.align		4
.L_16:
        /*0040*/ 	.byte	0x03, 0x19
        /*0042*/ 	.short	0x0010


	//----- nvinfo : EIATTR_PARAM_CBANK
	.align		4
        /*0044*/ 	.byte	0x04, 0x0a
        /*0046*/ 	.short	(.L_18 - .L_17)
	.align		4
.L_17:
        /*0048*/ 	.word	index@(.nv.constant0._Z19call_device_functorI11TestFunctorEvT_)
        /*004c*/ 	.short	0x0380
        /*004e*/ 	.short	0x0010


	//----- nvinfo : EIATTR_SW_WAR
	.align		4
.L_18:
        /*0050*/ 	.byte	0x04, 0x36
        /*0052*/ 	.short	(.L_20 - .L_19)
.L_19:
        /*0054*/ 	.word	0x00000008
.L_20:


//--------------------- .nv.callgraph             --------------------------
	.section	.nv.callgraph,"",@"SHT_CUDA_CALLGRAPH"
	.align	4
	.sectionentsize	8
	.align		4
        /*0000*/ 	.word	0x00000000
	.align		4
        /*0004*/ 	.word	0xffffffff
	.align		4
        /*0008*/ 	.word	index@(_Z19call_device_functorI11TestFunctorEvT_)
	.align		4
        /*000c*/ 	.word	index@(vprintf)
	.align		4
        /*0010*/ 	.word	0x00000000
	.align		4
        /*0014*/ 	.word	0xfffffffe
	.align		4
        /*0018*/ 	.word	0x00000000
	.align		4
        /*001c*/ 	.word	0xfffffffd
	.align		4
        /*0020*/ 	.word	0x00000000
	.align		4
        /*0024*/ 	.word	0xfffffffc


//--------------------- .nv.constant4             --------------------------
	.section	.nv.constant4,"a",@progbits
	.align	8
	.align		8
.nv.constant4:
        /*0000*/ 	.dword	vprintf
	.align		8
        /*0008*/ 	.dword	$str$2


//--------------------- .text._Z19call_device_functorI11TestFunctorEvT_ --------------------------
	.section	.text._Z19call_device_functorI11TestFunctorEvT_,"ax",@progbits
	.align	128
        .global         _Z19call_device_functorI11TestFunctorEvT_
        .type           _Z19call_device_functorI11TestFunctorEvT_,@function
        .size           _Z19call_device_functorI11TestFunctorEvT_,(.L_x_2 - _Z19call_device_functorI11TestFunctorEvT_)
        .other          _Z19call_device_functorI11TestFunctorEvT_,@"STO_CUDA_ENTRY STV_DEFAULT"
_Z19call_device_functorI11TestFunctorEvT_:
.text._Z19call_device_functorI11TestFunctorEvT_:
[----:B------:R-:W0:Y:S08]  /*0000*/  LDC R1, c[0x0][0x37c] ;  /* 0x0000df00ff017b82 */ /* 0x000e300000000800 */
[----:B------:R-:W1:Y:S01]  /*0010*/  LDC R8, c[0x0][0x380] ;  /* 0x0000e000ff087b82 */ /* 0x000e620000000800 */
[----:B0-----:R-:W-:Y:S01]  /*0020*/  VIADD R1, R1, 0xfffffff8 ;  /* 0xfffffff801017836 */ /* 0x001fe20000000000 */
[----:B------:R-:W-:Y:S01]  /*0030*/  MOV R0, 0x0 ;  /* 0x0000000000007802 */ /* 0x000fe20000000f00 */
[----:B------:R-:W0:Y:S01]  /*0040*/  LDCU UR4, c[0x0][0x2f8] ;  /* 0x00005f00ff0477ac */ /* 0x000e220008000800 */
[----:B------:R-:W2:Y:S04]  /*0050*/  LDCU.64 UR6, c[0x4][0x8] ;  /* 0x01000100ff0677ac */ /* 0x000ea80008000a00 */
[----:B------:R3:W4:Y:S01]  /*0060*/  LDC.64 R2, c[0x4][R0] ;  /* 0x0100000000027b82 */ /* 0x0007220000000a00 */
[----:B------:R-:W5:Y:S01]  /*0070*/  LDCU UR5, c[0x0][0x2fc] ;  /* 0x00005f80ff0577ac */ /* 0x000f620008000800 */
[----:B0-----:R-:W-:Y:S01]  /*0080*/  IADD3 R6, P0, PT, R1, UR4, RZ ;  /* 0x0000000401067c10 */ /* 0x001fe2000ff1e0ff */
[----:B-1----:R3:W-:Y:S01]  /*0090*/  STL [R1], R8 ;  /* 0x0000000801007387 */ /* 0x0027e20000100800 */
[----:B--2---:R-:W-:Y:S01]  /*00a0*/  IMAD.U32 R4, RZ, RZ, UR6 ;  /* 0x00000006ff047e24 */ /* 0x004fe2000f8e00ff */
[----:B------:R-:W-:-:S02]  /*00b0*/  MOV R5, UR7 ;  /* 0x0000000700057c02 */ /* 0x000fc40008000f00 */
[----:B-----5:R-:W-:-:S08]  /*00c0*/  IMAD.X R7, RZ, RZ, UR5, P0 ;  /* 0x00000005ff077e24 */ /* 0x020fd000080e06ff */
[----:B------:R-:W-:-:S07]  /*00d0*/  LEPC R20, `(.L_x_0) ;  /* 0x000000001014794e */ /* 0x000fce0000000000 */
[----:B---34-:R-:W-:Y:S05]  /*00e0*/  CALL.ABS.NOINC R2 ;  /* 0x0000000002007343 */ /* 0x018fea0003c00000 */
.L_x_0:
[----:B------:R-:W-:Y:S05]  /*00f0*/  EXIT ;  /* 0x000000000000794d */ /* 0x000fea0003800000 */
.L_x_1:
[----:B------:R-:W-:-:S00]  /*0100*/  BRA `(.L_x_1) ;  /* 0xfffffffc00fc7947 */ /* 0x000fc0000383ffff */
[----:B------:R-:W-:-:S00]  /*0110*/  NOP ;  /* 0x0000000000007918 */ /* 0x000fc00000000000 */
        /* <DEDUP_REMOVED lines=14> */
.L_x_2:


//--------------------- .nv.global.init           --------------------------
	.section	.nv.global.init,"aw",@progbits
.nv.global.init:
	.type		$str$2,@object
	.size		$str$2,(.L_0 - $str$2)
$str$2:
        /*0000*/ 	.byte	0x25, 0x64, 0x0a, 0x00
.L_0:


//--------------------- .nv.shared.reserved.0     --------------------------
	.section	.nv.shared.reserved.0,"aw",@nobits
	.weak		__nv_reservedSMEM_offset_0_alias
	.size		__nv_reservedSMEM_offset_0_alias, 0, 64
	.other		__nv_reservedSMEM_offset_0_alias,@"STO_CUDA_RESERVED_SHARED STV_DEFAULT"
__nv_reservedSMEM_offset_0_alias:
	.zero		0
	.zero		64


//--------------------- .nv.constant0._Z19call_device_functorI11TestFunctorEvT_ --------------------------
	.section	.nv.constant0._Z19call_device_functorI11TestFunctorEvT_,"a",@progbits
	.sectionflags	@""
	.align	4
.nv.constant0._Z19call_device_functorI11TestFunctorEvT_:
	.zero		912


//--------------------- SYMBOLS --------------------------

	.type		.nv.reservedSmem.offset0,@object
	.size		.nv.reservedSmem.offset0,0x4
	.type		vprintf,@function
